//
// Generated by NVIDIA NVVM Compiler
//
// Compiler Build ID: CL-36424714
// Cuda compilation tools, release 13.0, V13.0.88
// Based on NVVM 20.0.0
//

.version 9.0
.target sm_100
.address_size 64

	// .globl	_Z14thirdCollisionPiii

.visible .entry _Z14thirdCollisionPiii(
	.param .u64 .ptr .align 1 _Z14thirdCollisionPiii_param_0,
	.param .u32 _Z14thirdCollisionPiii_param_1,
	.param .u32 _Z14thirdCollisionPiii_param_2
)
{
	.reg .pred 	%p<2>;
	.reg .b16 	%rs<13>;
	.reg .b32 	%r<16>;
	.reg .b64 	%rd<5>;

	ld.param.u64 	%rd1, [_Z14thirdCollisionPiii_param_0];
	ld.param.u32 	%r2, [_Z14thirdCollisionPiii_param_1];
	ld.param.u32 	%r3, [_Z14thirdCollisionPiii_param_2];
	mov.u32 	%r4, %tid.x;
	mov.u32 	%r5, %ctaid.x;
	mov.u32 	%r6, %ntid.x;
	mad.lo.s32 	%r1, %r5, %r6, %r4;
	mul.lo.s32 	%r7, %r3, %r2;
	setp.ge.s32 	%p1, %r1, %r7;
	@%p1 bra 	$L__BB0_2;
	cvta.to.global.u64 	%rd2, %rd1;
	mul.wide.s32 	%rd3, %r1, 4;
	add.s64 	%rd4, %rd2, %rd3;
	ld.global.u32 	%r8, [%rd4];
	shr.s32 	%r9, %r8, 31;
	shr.u32 	%r10, %r9, 29;
	add.s32 	%r11, %r8, %r10;
	and.b32  	%r12, %r11, 65528;
	sub.s32 	%r13, %r8, %r12;
	cvt.u16.u32 	%rs1, %r13;
	cvt.s8.s32 	%rs2, %r13;
	shr.u16 	%rs3, %rs2, 13;
	and.b16  	%rs4, %rs3, 3;
	add.s16 	%rs5, %rs1, %rs4;
	and.b16  	%rs6, %rs5, -4;
	sub.s16 	%rs7, %rs1, %rs6;
	and.b16  	%rs8, %rs7, 128;
	shr.u16 	%rs9, %rs8, 7;
	add.s16 	%rs10, %rs7, %rs9;
	and.b16  	%rs11, %rs10, 254;
	sub.s16 	%rs12, %rs7, %rs11;
	cvt.u32.u16 	%r14, %rs12;
	cvt.s32.s8 	%r15, %r14;
	st.global.u32 	[%rd4], %r15;
$L__BB0_2:
	ret;

}


// ===== COMPILED SASS (sm_100) =====

	.target	sm_100

	.elftype	@"ET_EXEC"


//--------------------- .note.nv.tkinfo           --------------------------
	.section	.note.nv.tkinfo,"",@"SHT_NOTE"
	.sectionflags	@"SHF_NOTE_NV_TKINFO"
	.tkinfo
        /*0018*/ 	.word	0x00000002
        /*0030*/ 	.string	""
        /*0030*/ 	.string	"ptxas"
        /*0030*/ 	.string	"Cuda compilation tools, release 13.0, V13.0.88"
        /*0030*/ 	.string	"Build cuda_13.0.r13.0/compiler.36424714_0"
        /*0030*/ 	.string	"-arch sm_100 -m 64 "



//--------------------- .note.nv.cuinfo           --------------------------
	.section	.note.nv.cuinfo,"",@"SHT_NOTE"
	.sectionflags	@"SHF_NOTE_NV_CUINFO"
        /*0018*/ 	.short	0x0002
        /*001a*/ 	.short	0x0064
        /*001c*/ 	.short	0x0082
	.zero		2


//--------------------- .nv.info                  --------------------------
	.section	.nv.info,"",@"SHT_CUDA_INFO"
	.align	4


	//----- nvinfo : EIATTR_REGCOUNT
	.align		4
        /*0000*/ 	.byte	0x04, 0x2f
        /*0002*/ 	.short	(.L_1 - .L_0)
	.align		4
.L_0:
        /*0004*/ 	.word	index@(_Z14thirdCollisionPiii)
        /*0008*/ 	.word	0x00000008


	//----- nvinfo : EIATTR_FRAME_SIZE
	.align		4
.L_1:
        /*000c*/ 	.byte	0x04, 0x11
        /*000e*/ 	.short	(.L_3 - .L_2)
	.align		4
.L_2:
        /*0010*/ 	.word	index@(_Z14thirdCollisionPiii)
        /*0014*/ 	.word	0x00000000


	//----- nvinfo : EIATTR_MIN_STACK_SIZE
	.align		4
.L_3:
        /*0018*/ 	.byte	0x04, 0x12
        /*001a*/ 	.short	(.L_5 - .L_4)
	.align		4
.L_4:
        /*001c*/ 	.word	index@(_Z14thirdCollisionPiii)
        /*0020*/ 	.word	0x00000000
.L_5:


//--------------------- .nv.compat                --------------------------
	.section	.nv.compat,"",@"SHT_CUDA_COMPAT_INFO"
	.align	4
        /*0000*/ 	.byte	0x02, 0x09, 0x00, 0x00, 0x02, 0x02, 0x01, 0x00, 0x02, 0x05, 0x05, 0x00, 0x03, 0x07, 0x01, 0x01
        /*0010*/ 	.byte	0x02, 0x03, 0x00, 0x00, 0x02, 0x06, 0x01, 0x00, 0x04, 0x0b, 0x08, 0x00, 0x09, 0x00, 0x00, 0x00
        /*0020*/ 	.byte	0x00, 0x00, 0x00, 0x00


//--------------------- .nv.info._Z14thirdCollisionPiii --------------------------
	.section	.nv.info._Z14thirdCollisionPiii,"",@"SHT_CUDA_INFO"
	.sectionflags	@""
	.align	4


	//----- nvinfo : EIATTR_CUDA_API_VERSION
	.align		4
        /*0000*/ 	.byte	0x04, 0x37
        /*0002*/ 	.short	(.L_7 - .L_6)
.L_6:
        /*0004*/ 	.word	0x00000082


	//----- nvinfo : EIATTR_KPARAM_INFO
	.align		4
.L_7:
        /*0008*/ 	.byte	0x04, 0x17
        /*000a*/ 	.short	(.L_9 - .L_8)
.L_8:
        /*000c*/ 	.word	0x00000000
        /*0010*/ 	.short	0x0002
        /*0012*/ 	.short	0x000c
        /*0014*/ 	.byte	0x00, 0xf0, 0x11, 0x00


	//----- nvinfo : EIATTR_KPARAM_INFO
	.align		4
.L_9:
        /*0018*/ 	.byte	0x04, 0x17
        /*001a*/ 	.short	(.L_11 - .L_10)
.L_10:
        /*001c*/ 	.word	0x00000000
        /*0020*/ 	.short	0x0001
        /*0022*/ 	.short	0x0008
        /*0024*/ 	.byte	0x00, 0xf0, 0x11, 0x00


	//----- nvinfo : EIATTR_KPARAM_INFO
	.align		4
.L_11:
        /*0028*/ 	.byte	0x04, 0x17
        /*002a*/ 	.short	(.L_13 - .L_12)
.L_12:
        /*002c*/ 	.word	0x00000000
        /*0030*/ 	.short	0x0000
        /*0032*/ 	.short	0x0000
        /*0034*/ 	.byte	0x00, 0xf5, 0x21, 0x00


	//----- nvinfo : EIATTR_SPARSE_MMA_MASK
	.align		4
.L_13:
        /*0038*/ 	.byte	0x03, 0x50
        /*003a*/ 	.short	0x0000


	//----- nvinfo : EIATTR_MAXREG_COUNT
	.align		4
        /*003c*/ 	.byte	0x03, 0x1b
        /*003e*/ 	.short	0x00ff


	//----- nvinfo : EIATTR_MERCURY_ISA_VERSION
	.align		4
        /*0040*/ 	.byte	0x03, 0x5f
        /*0042*/ 	.short	0x0101


	//----- nvinfo : EIATTR_VRC_CTA_INIT_COUNT
	.align		4
        /*0044*/ 	.byte	0x02, 0x4a
	.zero		1
	.zero		1


	//----- nvinfo : EIATTR_EXIT_INSTR_OFFSETS
	.align		4
        /*0048*/ 	.byte	0x04, 0x1c
        /*004a*/ 	.short	(.L_15 - .L_14)


	//   ....[0]....
.L_14:
        /*004c*/ 	.word	0x00000080


	//   ....[1]....
        /*0050*/ 	.word	0x00000230


	//----- nvinfo : EIATTR_CBANK_PARAM_SIZE
	.align		4
.L_15:
        /*0054*/ 	.byte	0x03, 0x19
        /*0056*/ 	.short	0x0010


	//----- nvinfo : EIATTR_PARAM_CBANK
	.align		4
        /*0058*/ 	.byte	0x04, 0x0a
        /*005a*/ 	.short	(.L_17 - .L_16)
	.align		4
.L_16:
        /*005c*/ 	.word	index@(.nv.constant0._Z14thirdCollisionPiii)
        /*0060*/ 	.short	0x0380
        /*0062*/ 	.short	0x0010


	//----- nvinfo : EIATTR_SW_WAR
	.align		4
.L_17:
        /*0064*/ 	.byte	0x04, 0x36
        /*0066*/ 	.short	(.L_19 - .L_18)
.L_18:
        /*0068*/ 	.word	0x00000008
.L_19:


//--------------------- .nv.callgraph             --------------------------
	.section	.nv.callgraph,"",@"SHT_CUDA_CALLGRAPH"
	.align	4
	.sectionentsize	8
	.align		4
        /*0000*/ 	.word	0x00000000
	.align		4
        /*0004*/ 	.word	0xffffffff
	.align		4
        /*0008*/ 	.word	0x00000000
	.align		4
        /*000c*/ 	.word	0xfffffffe
	.align		4
        /*0010*/ 	.word	0x00000000
	.align		4
        /*0014*/ 	.word	0xfffffffd
	.align		4
        /*0018*/ 	.word	0x00000000
	.align		4
        /*001c*/ 	.word	0xfffffffc


//--------------------- .text._Z14thirdCollisionPiii --------------------------
	.section	.text._Z14thirdCollisionPiii,"ax",@progbits
	.align	128
        .global         _Z14thirdCollisionPiii
        .type           _Z14thirdCollisionPiii,@function
        .size           _Z14thirdCollisionPiii,(.L_x_1 - _Z14thirdCollisionPiii)
        .other          _Z14thirdCollisionPiii,@"STO_CUDA_ENTRY STV_DEFAULT"
_Z14thirdCollisionPiii:
.text._Z14thirdCollisionPiii:
[----:B------:R-:W-:Y:S01]  /*0000*/  LDC R1, c[0x0][0x37c] ;  /* 0x0000df00ff017b82 */ /* 0x000fe20000000800 */
[----:B------:R-:W0:Y:S07]  /*0010*/  S2R R5, SR_TID.X ;  /* 0x0000000000057919 */ /* 0x000e2e0000002100 */
[----:B------:R-:W0:Y:S01]  /*0020*/  S2UR UR6, SR_CTAID.X ;  /* 0x00000000000679c3 */ /* 0x000e220000002500 */
[----:B------:R-:W1:Y:S07]  /*0030*/  LDCU.64 UR4, c[0x0][0x388] ;  /* 0x00007100ff0477ac */ /* 0x000e6e0008000a00 */
[----:B------:R-:W0:Y:S01]  /*0040*/  LDC R0, c[0x0][0x360] ;  /* 0x0000d800ff007b82 */ /* 0x000e220000000800 */
[----:B-1----:R-:W-:Y:S01]  /*0050*/  UIMAD UR4, UR5, UR4, URZ ;  /* 0x00000004050472a4 */ /* 0x002fe2000f8e02ff */
[----:B0-----:R-:W-:-:S05]  /*0060*/  IMAD R5, R0, UR6, R5 ;  /* 0x0000000600057c24 */ /* 0x001fca000f8e0205 */
[----:B------:R-:W-:-:S13]  /*0070*/  ISETP.GE.AND P0, PT, R5, UR4, PT ;  /* 0x0000000405007c0c */ /* 0x000fda000bf06270 */
[----:B------:R-:W-:Y:S05]  /*0080*/  @P0 EXIT ;  /* 0x000000000000094d */ /* 0x000fea0003800000 */
[----:B------:R-:W0:Y:S01]  /*0090*/  LDC.64 R2, c[0x0][0x380] ;  /* 0x0000e000ff027b82 */ /* 0x000e220000000a00 */
[----:B------:R-:W1:Y:S01]  /*00a0*/  LDCU.64 UR4, c[0x0][0x358] ;  /* 0x00006b00ff0477ac */ /* 0x000e620008000a00 */
[----:B0-----:R-:W-:-:S05]  /*00b0*/  IMAD.WIDE R2, R5, 0x4, R2 ;  /* 0x0000000405027825 */ /* 0x001fca00078e0202 */
[----:B-1----:R-:W2:Y:S02]  /*00c0*/  LDG.E R0, desc[UR4][R2.64] ;  /* 0x0000000402007981 */ /* 0x002ea4000c1e1900 */
[----:B--2---:R-:W-:-:S04]  /*00d0*/  SHF.R.S32.HI R5, RZ, 0x1f, R0 ;  /* 0x0000001fff057819 */ /* 0x004fc80000011400 */
[----:B------:R-:W-:-:S04]  /*00e0*/  LEA.HI R5, R5, R0, RZ, 0x3 ;  /* 0x0000000005057211 */ /* 0x000fc800078f18ff */
[----:B------:R-:W-:-:S05]  /*00f0*/  LOP3.LUT R5, R5, 0xfff8, RZ, 0xc0, !PT ;  /* 0x0000fff805057812 */ /* 0x000fca00078ec0ff */
[----:B------:R-:W-:-:S05]  /*0100*/  IMAD.IADD R5, R0, 0x1, -R5 ;  /* 0x0000000100057824 */ /* 0x000fca00078e0a05 */
[----:B------:R-:W-:-:S04]  /*0110*/  PRMT R0, R5, 0x8880, RZ ;  /* 0x0000888005007816 */ /* 0x000fc800000000ff */
[----:B------:R-:W-:-:S04]  /*0120*/  PRMT R0, R0, 0x7710, RZ ;  /* 0x0000771000007816 */ /* 0x000fc800000000ff */
[----:B------:R-:W-:-:S04]  /*0130*/  SHF.R.U32.HI R0, RZ, 0xd, R0 ;  /* 0x0000000dff007819 */ /* 0x000fc80000011600 */
[----:B------:R-:W-:-:S05]  /*0140*/  LOP3.LUT R0, R0, 0x3, RZ, 0xc0, !PT ;  /* 0x0000000300007812 */ /* 0x000fca00078ec0ff */
[----:B------:R-:W-:-:S05]  /*0150*/  IMAD.IADD R0, R5, 0x1, R0 ;  /* 0x0000000105007824 */ /* 0x000fca00078e0200 */
[----:B------:R-:W-:-:S05]  /*0160*/  LOP3.LUT R0, R0, 0xfffc, RZ, 0xc0, !PT ;  /* 0x0000fffc00007812 */ /* 0x000fca00078ec0ff */
[----:B------:R-:W-:-:S05]  /*0170*/  IMAD.MOV R0, RZ, RZ, -R0 ;  /* 0x000000ffff007224 */ /* 0x000fca00078e0a00 */
[----:B------:R-:W-:-:S05]  /*0180*/  PRMT R0, R0, 0x7710, RZ ;  /* 0x0000771000007816 */ /* 0x000fca00000000ff */
[----:B------:R-:W-:-:S05]  /*0190*/  IMAD.IADD R5, R5, 0x1, R0 ;  /* 0x0000000105057824 */ /* 0x000fca00078e0200 */
[----:B------:R-:W-:-:S04]  /*01a0*/  LOP3.LUT R0, R5, 0x80, RZ, 0xc0, !PT ;  /* 0x0000008005007812 */ /* 0x000fc800078ec0ff */
[----:B------:R-:W-:-:S04]  /*01b0*/  LEA.HI R0, R0, R5, RZ, 0x19 ;  /* 0x0000000500007211 */ /* 0x000fc800078fc8ff */
[----:B------:R-:W-:-:S05]  /*01c0*/  LOP3.LUT R0, R0, 0xfe, RZ, 0xc0, !PT ;  /* 0x000000fe00007812 */ /* 0x000fca00078ec0ff */
[----:B------:R-:W-:-:S05]  /*01d0*/  IMAD.MOV R0, RZ, RZ, -R0 ;  /* 0x000000ffff007224 */ /* 0x000fca00078e0a00 */
[----:B------:R-:W-:-:S05]  /*01e0*/  PRMT R0, R0, 0x7710, RZ ;  /* 0x0000771000007816 */ /* 0x000fca00000000ff */
[----:B------:R-:W-:-:S05]  /*01f0*/  IMAD.IADD R5, R5, 0x1, R0 ;  /* 0x0000000105057824 */ /* 0x000fca00078e0200 */
[----:B------:R-:W-:-:S04]  /*0200*/  LOP3.LUT R5, R5, 0xffff, RZ, 0xc0, !PT ;  /* 0x0000ffff05057812 */ /* 0x000fc800078ec0ff */
[----:B------:R-:W-:-:S05]  /*0210*/  PRMT R5, R5, 0x8880, RZ ;  /* 0x0000888005057816 */ /* 0x000fca00000000ff */
[----:B------:R-:W-:Y:S01]  /*0220*/  STG.E desc[UR4][R2.64], R5 ;  /* 0x0000000502007986 */ /* 0x000fe2000c101904 */
[----:B------:R-:W-:Y:S05]  /*0230*/  EXIT ;  /* 0x000000000000794d */ /* 0x000fea0003800000 */
.L_x_0:
[----:B------:R-:W-:-:S00]  /*0240*/  BRA `(.L_x_0) ;  /* 0xfffffffc00fc7947 */ /* 0x000fc0000383ffff */
[----:B------:R-:W-:-:S00]  /*0250*/  NOP ;  /* 0x0000000000007918 */ /* 0x000fc00000000000 */
        /* <DEDUP_REMOVED lines=10> */
.L_x_1:


//--------------------- .nv.shared.reserved.0     --------------------------
	.section	.nv.shared.reserved.0,"aw",@nobits
	.weak		__nv_reservedSMEM_offset_0_alias
	.size		__nv_reservedSMEM_offset_0_alias, 0, 64
	.other		__nv_reservedSMEM_offset_0_alias,@"STO_CUDA_RESERVED_SHARED STV_DEFAULT"
__nv_reservedSMEM_offset_0_alias:
	.zero		0
	.zero		64


//--------------------- .nv.constant0._Z14thirdCollisionPiii --------------------------
	.section	.nv.constant0._Z14thirdCollisionPiii,"a",@progbits
	.sectionflags	@""
	.align	4
.nv.constant0._Z14thirdCollisionPiii:
	.zero		912


//--------------------- SYMBOLS --------------------------

	.type		.nv.reservedSmem.offset0,@object
	.size		.nv.reservedSmem.offset0,0x4
